//
// Generated by NVIDIA NVVM Compiler
//
// Compiler Build ID: CL-36424714
// Cuda compilation tools, release 13.0, V13.0.88
// Based on NVVM 20.0.0
//

.version 9.0
.target sm_100
.address_size 64

	// .globl	_Z14check_evictionmmPm

.visible .entry _Z14check_evictionmmPm(
	.param .u64 _Z14check_evictionmmPm_param_0,
	.param .u64 _Z14check_evictionmmPm_param_1,
	.param .u64 .ptr .align 1 _Z14check_evictionmmPm_param_2
)
{
	.reg .pred 	%p<2>;
	.reg .b64 	%rd<7>;

	ld.param.u64 	%rd1, [_Z14check_evictionmmPm_param_0];
	ld.param.u64 	%rd2, [_Z14check_evictionmmPm_param_1];
	ld.param.u64 	%rd3, [_Z14check_evictionmmPm_param_2];
	// begin inline asm
	.reg .u64 addr_reg;.reg .u64 val_reg;.reg .u64 base_reg;.reg .u64 curr_reg;.reg .pred %p;mov.u64 addr_reg, %rd1;mov.u64 val_reg, %rd2;mov.u64 base_reg, %rd3;mov.u64 curr_reg, %rd3;
	// end inline asm
	// begin inline asm
	st.u64 [addr_reg], val_reg;L0:st.u64 [curr_reg + 8], curr_reg;ld.u64 curr_reg, [curr_reg];setp.eq.u64 %p, curr_reg, base_reg;@!%p bra L0;
	// end inline asm
	// begin inline asm
	discard.global.L2 [addr_reg], 128;ld.u64.cg %rd4, [addr_reg];
	// end inline asm
	setp.eq.s64 	%p1, %rd4, %rd2;
	selp.b64 	%rd5, 43690, 48059, %p1;
	cvta.to.global.u64 	%rd6, %rd3;
	st.global.u64 	[%rd6], %rd5;
	ret;

}


// ===== COMPILED SASS (sm_100) =====

	.target	sm_100

	.elftype	@"ET_EXEC"


//--------------------- .note.nv.tkinfo           --------------------------
	.section	.note.nv.tkinfo,"",@"SHT_NOTE"
	.sectionflags	@"SHF_NOTE_NV_TKINFO"
	.tkinfo
        /*0018*/ 	.word	0x00000002
        /*0030*/ 	.string	""
        /*0030*/ 	.string	"ptxas"
        /*0030*/ 	.string	"Cuda compilation tools, release 13.0, V13.0.88"
        /*0030*/ 	.string	"Build cuda_13.0.r13.0/compiler.36424714_0"
        /*0030*/ 	.string	"-arch sm_100 -m 64 "



//--------------------- .note.nv.cuinfo           --------------------------
	.section	.note.nv.cuinfo,"",@"SHT_NOTE"
	.sectionflags	@"SHF_NOTE_NV_CUINFO"
        /*0018*/ 	.short	0x0002
        /*001a*/ 	.short	0x0064
        /*001c*/ 	.short	0x0082
	.zero		2


//--------------------- .nv.info                  --------------------------
	.section	.nv.info,"",@"SHT_CUDA_INFO"
	.align	4


	//----- nvinfo : EIATTR_REGCOUNT
	.align		4
        /*0000*/ 	.byte	0x04, 0x2f
        /*0002*/ 	.short	(.L_1 - .L_0)
	.align		4
.L_0:
        /*0004*/ 	.word	index@(_Z14check_evictionmmPm)
        /*0008*/ 	.word	0x0000000a


	//----- nvinfo : EIATTR_FRAME_SIZE
	.align		4
.L_1:
        /*000c*/ 	.byte	0x04, 0x11
        /*000e*/ 	.short	(.L_3 - .L_2)
	.align		4
.L_2:
        /*0010*/ 	.word	index@(_Z14check_evictionmmPm)
        /*0014*/ 	.word	0x00000000


	//----- nvinfo : EIATTR_MIN_STACK_SIZE
	.align		4
.L_3:
        /*0018*/ 	.byte	0x04, 0x12
        /*001a*/ 	.short	(.L_5 - .L_4)
	.align		4
.L_4:
        /*001c*/ 	.word	index@(_Z14check_evictionmmPm)
        /*0020*/ 	.word	0x00000000
.L_5:


//--------------------- .nv.compat                --------------------------
	.section	.nv.compat,"",@"SHT_CUDA_COMPAT_INFO"
	.align	4
        /*0000*/ 	.byte	0x02, 0x09, 0x00, 0x00, 0x02, 0x02, 0x01, 0x00, 0x02, 0x05, 0x05, 0x00, 0x03, 0x07, 0x01, 0x01
        /*0010*/ 	.byte	0x02, 0x03, 0x00, 0x00, 0x02, 0x06, 0x01, 0x00, 0x04, 0x0b, 0x08, 0x00, 0x09, 0x00, 0x00, 0x00
        /*0020*/ 	.byte	0x00, 0x00, 0x00, 0x00


//--------------------- .nv.info._Z14check_evictionmmPm --------------------------
	.section	.nv.info._Z14check_evictionmmPm,"",@"SHT_CUDA_INFO"
	.sectionflags	@""
	.align	4


	//----- nvinfo : EIATTR_CUDA_API_VERSION
	.align		4
        /*0000*/ 	.byte	0x04, 0x37
        /*0002*/ 	.short	(.L_7 - .L_6)
.L_6:
        /*0004*/ 	.word	0x00000082


	//----- nvinfo : EIATTR_KPARAM_INFO
	.align		4
.L_7:
        /*0008*/ 	.byte	0x04, 0x17
        /*000a*/ 	.short	(.L_9 - .L_8)
.L_8:
        /*000c*/ 	.word	0x00000000
        /*0010*/ 	.short	0x0002
        /*0012*/ 	.short	0x0010
        /*0014*/ 	.byte	0x00, 0xf5, 0x21, 0x00


	//----- nvinfo : EIATTR_KPARAM_INFO
	.align		4
.L_9:
        /*0018*/ 	.byte	0x04, 0x17
        /*001a*/ 	.short	(.L_11 - .L_10)
.L_10:
        /*001c*/ 	.word	0x00000000
        /*0020*/ 	.short	0x0001
        /*0022*/ 	.short	0x0008
        /*0024*/ 	.byte	0x00, 0xf0, 0x21, 0x00


	//----- nvinfo : EIATTR_KPARAM_INFO
	.align		4
.L_11:
        /*0028*/ 	.byte	0x04, 0x17
        /*002a*/ 	.short	(.L_13 - .L_12)
.L_12:
        /*002c*/ 	.word	0x00000000
        /*0030*/ 	.short	0x0000
        /*0032*/ 	.short	0x0000
        /*0034*/ 	.byte	0x00, 0xf0, 0x21, 0x00


	//----- nvinfo : EIATTR_SPARSE_MMA_MASK
	.align		4
.L_13:
        /*0038*/ 	.byte	0x03, 0x50
        /*003a*/ 	.short	0x0000


	//----- nvinfo : EIATTR_MAXREG_COUNT
	.align		4
        /*003c*/ 	.byte	0x03, 0x1b
        /*003e*/ 	.short	0x00ff


	//----- nvinfo : EIATTR_MERCURY_ISA_VERSION
	.align		4
        /*0040*/ 	.byte	0x03, 0x5f
        /*0042*/ 	.short	0x0101


	//----- nvinfo : EIATTR_VRC_CTA_INIT_COUNT
	.align		4
        /*0044*/ 	.byte	0x02, 0x4a
	.zero		1
	.zero		1


	//----- nvinfo : EIATTR_EXIT_INSTR_OFFSETS
	.align		4
        /*0048*/ 	.byte	0x04, 0x1c
        /*004a*/ 	.short	(.L_15 - .L_14)


	//   ....[0]....
.L_14:
        /*004c*/ 	.word	0x000001a0


	//----- nvinfo : EIATTR_CBANK_PARAM_SIZE
	.align		4
.L_15:
        /*0050*/ 	.byte	0x03, 0x19
        /*0052*/ 	.short	0x0018


	//----- nvinfo : EIATTR_PARAM_CBANK
	.align		4
        /*0054*/ 	.byte	0x04, 0x0a
        /*0056*/ 	.short	(.L_17 - .L_16)
	.align		4
.L_16:
        /*0058*/ 	.word	index@(.nv.constant0._Z14check_evictionmmPm)
        /*005c*/ 	.short	0x0380
        /*005e*/ 	.short	0x0018


	//----- nvinfo : EIATTR_SW_WAR
	.align		4
.L_17:
        /*0060*/ 	.byte	0x04, 0x36
        /*0062*/ 	.short	(.L_19 - .L_18)
.L_18:
        /*0064*/ 	.word	0x00000008
.L_19:


//--------------------- .nv.callgraph             --------------------------
	.section	.nv.callgraph,"",@"SHT_CUDA_CALLGRAPH"
	.align	4
	.sectionentsize	8
	.align		4
        /*0000*/ 	.word	0x00000000
	.align		4
        /*0004*/ 	.word	0xffffffff
	.align		4
        /*0008*/ 	.word	0x00000000
	.align		4
        /*000c*/ 	.word	0xfffffffe
	.align		4
        /*0010*/ 	.word	0x00000000
	.align		4
        /*0014*/ 	.word	0xfffffffd
	.align		4
        /*0018*/ 	.word	0x00000000
	.align		4
        /*001c*/ 	.word	0xfffffffc


//--------------------- .text._Z14check_evictionmmPm --------------------------
	.section	.text._Z14check_evictionmmPm,"ax",@progbits
	.align	128
        .global         _Z14check_evictionmmPm
        .type           _Z14check_evictionmmPm,@function
        .size           _Z14check_evictionmmPm,(.L_x_2 - _Z14check_evictionmmPm)
        .other          _Z14check_evictionmmPm,@"STO_CUDA_ENTRY STV_DEFAULT"
_Z14check_evictionmmPm:
.text._Z14check_evictionmmPm:
[----:B------:R-:W-:Y:S08]  /*0000*/  LDC R1, c[0x0][0x37c] ;  /* 0x0000df00ff017b82 */ /* 0x000ff00000000800 */
[----:B------:R-:W0:Y:S01]  /*0010*/  LDC.64 R2, c[0x0][0x380] ;  /* 0x0000e000ff027b82 */ /* 0x000e220000000a00 */
[----:B------:R-:W0:Y:S01]  /*0020*/  LDCU.64 UR4, c[0x0][0x358] ;  /* 0x00006b00ff0477ac */ /* 0x000e220008000a00 */
[----:B------:R-:W1:Y:S06]  /*0030*/  LDCU.64 UR8, c[0x0][0x390] ;  /* 0x00007200ff0877ac */ /* 0x000e6c0008000a00 */
[----:B------:R-:W0:Y:S01]  /*0040*/  LDC.64 R4, c[0x0][0x388] ;  /* 0x0000e200ff047b82 */ /* 0x000e220000000a00 */
[----:B------:R-:W2:Y:S01]  /*0050*/  LDCU.64 UR6, c[0x0][0x390] ;  /* 0x00007200ff0677ac */ /* 0x000ea20008000a00 */
[----:B-1----:R-:W-:-:S02]  /*0060*/  IMAD.U32 R6, RZ, RZ, UR8 ;  /* 0x00000008ff067e24 */ /* 0x002fc4000f8e00ff */
[----:B------:R-:W-:Y:S01]  /*0070*/  IMAD.U32 R7, RZ, RZ, UR9 ;  /* 0x00000009ff077e24 */ /* 0x000fe2000f8e00ff */
[----:B0-2---:R0:W-:Y:S06]  /*0080*/  ST.E.64 desc[UR4][R2.64], R4 ;  /* 0x0000000402007985 */ /* 0x0051ec000c101b04 */
.L_x_0:
[----:B0-----:R-:W-:Y:S01]  /*0090*/  IMAD.MOV.U32 R4, RZ, RZ, R6 ;  /* 0x000000ffff047224 */ /* 0x001fe200078e0006 */
[----:B------:R-:W-:-:S05]  /*00a0*/  MOV R5, R7 ;  /* 0x0000000700057202 */ /* 0x000fca0000000f00 */
[----:B------:R-:W2:Y:S04]  /*00b0*/  LD.E.64 R6, desc[UR4][R4.64] ;  /* 0x0000000404067980 */ /* 0x000ea8000c101b00 */
[----:B------:R1:W-:Y:S01]  /*00c0*/  ST.E.64 desc[UR4][R4.64+0x8], R4 ;  /* 0x0000080404007985 */ /* 0x0003e2000c101b04 */
[----:B--2---:R-:W-:-:S04]  /*00d0*/  ISETP.NE.U32.AND P0, PT, R6, UR6, PT ;  /* 0x0000000606007c0c */ /* 0x004fc8000bf05070 */
[----:B------:R-:W-:-:S13]  /*00e0*/  ISETP.NE.U32.AND.EX P0, PT, R7, UR7, PT, P0 ;  /* 0x0000000707007c0c */ /* 0x000fda000bf05100 */
[----:B-1----:R-:W-:Y:S05]  /*00f0*/  @P0 BRA `(.L_x_0) ;  /* 0xfffffffc00e40947 */ /* 0x002fea000383ffff */
[----:B------:R-:W-:Y:S04]  /*0100*/  CCTL.E.RML2 [R2] ;  /* 0x000000000200798f */ /* 0x000fe80005800100 */
[----:B------:R-:W2:Y:S01]  /*0110*/  LD.E.64.STRONG.GPU R4, desc[UR4][R2.64] ;  /* 0x0000000402047980 */ /* 0x000ea2000c10fb00 */
[----:B------:R-:W2:Y:S01]  /*0120*/  LDCU.64 UR8, c[0x0][0x388] ;  /* 0x00007100ff0877ac */ /* 0x000ea20008000a00 */
[----:B------:R-:W0:Y:S01]  /*0130*/  LDC.64 R6, c[0x0][0x390] ;  /* 0x0000e400ff067b82 */ /* 0x000e220000000a00 */
[----:B--2---:R-:W-:Y:S01]  /*0140*/  ISETP.NE.U32.AND P0, PT, R4, UR8, PT ;  /* 0x0000000804007c0c */ /* 0x004fe2000bf05070 */
[----:B------:R-:W-:-:S03]  /*0150*/  IMAD.MOV.U32 R4, RZ, RZ, 0xaaaa ;  /* 0x0000aaaaff047424 */ /* 0x000fc600078e00ff */
[----:B------:R-:W-:Y:S01]  /*0160*/  ISETP.NE.AND.EX P0, PT, R5, UR9, PT, P0 ;  /* 0x0000000905007c0c */ /* 0x000fe2000bf05300 */
[----:B------:R-:W-:-:S03]  /*0170*/  HFMA2 R5, -RZ, RZ, 0, 0 ;  /* 0x00000000ff057431 */ /* 0x000fc600000001ff */
[----:B------:R-:W-:-:S05]  /*0180*/  SEL R4, R4, 0xbbbb, !P0 ;  /* 0x0000bbbb04047807 */ /* 0x000fca0004000000 */
[----:B0-----:R-:W-:Y:S01]  /*0190*/  STG.E.64 desc[UR4][R6.64], R4 ;  /* 0x0000000406007986 */ /* 0x001fe2000c101b04 */
[----:B------:R-:W-:Y:S05]  /*01a0*/  EXIT ;  /* 0x000000000000794d */ /* 0x000fea0003800000 */
.L_x_1:
[----:B------:R-:W-:-:S00]  /*01b0*/  BRA `(.L_x_1) ;  /* 0xfffffffc00fc7947 */ /* 0x000fc0000383ffff */
[----:B------:R-:W-:-:S00]  /*01c0*/  NOP ;  /* 0x0000000000007918 */ /* 0x000fc00000000000 */
        /* <DEDUP_REMOVED lines=11> */
.L_x_2:


//--------------------- .nv.shared.reserved.0     --------------------------
	.section	.nv.shared.reserved.0,"aw",@nobits
	.weak		__nv_reservedSMEM_offset_0_alias
	.size		__nv_reservedSMEM_offset_0_alias, 0, 64
	.other		__nv_reservedSMEM_offset_0_alias,@"STO_CUDA_RESERVED_SHARED STV_DEFAULT"
__nv_reservedSMEM_offset_0_alias:
	.zero		0
	.zero		64


//--------------------- .nv.constant0._Z14check_evictionmmPm --------------------------
	.section	.nv.constant0._Z14check_evictionmmPm,"a",@progbits
	.sectionflags	@""
	.align	4
.nv.constant0._Z14check_evictionmmPm:
	.zero		920


//--------------------- SYMBOLS --------------------------

	.type		.nv.reservedSmem.offset0,@object
	.size		.nv.reservedSmem.offset0,0x4
